//
// Generated by NVIDIA NVVM Compiler
//
// Compiler Build ID: CL-36424714
// Cuda compilation tools, release 13.0, V13.0.88
// Based on NVVM 20.0.0
//

.version 9.0
.target sm_100
.address_size 64

	// .globl	_Z30transpose_parallel_per_elementPiS_mm

.visible .entry _Z30transpose_parallel_per_elementPiS_mm(
	.param .u64 .ptr .align 1 _Z30transpose_parallel_per_elementPiS_mm_param_0,
	.param .u64 .ptr .align 1 _Z30transpose_parallel_per_elementPiS_mm_param_1,
	.param .u64 _Z30transpose_parallel_per_elementPiS_mm_param_2,
	.param .u64 _Z30transpose_parallel_per_elementPiS_mm_param_3
)
{
	.reg .b32 	%r<9>;
	.reg .b64 	%rd<14>;

	ld.param.u64 	%rd1, [_Z30transpose_parallel_per_elementPiS_mm_param_0];
	ld.param.u64 	%rd2, [_Z30transpose_parallel_per_elementPiS_mm_param_1];
	ld.param.u64 	%rd3, [_Z30transpose_parallel_per_elementPiS_mm_param_2];
	ld.param.u32 	%r1, [_Z30transpose_parallel_per_elementPiS_mm_param_3];
	cvta.to.global.u64 	%rd4, %rd2;
	cvta.to.global.u64 	%rd5, %rd1;
	mov.u32 	%r2, %ctaid.x;
	mov.u32 	%r3, %tid.x;
	mad.lo.s32 	%r4, %r2, %r1, %r3;
	mov.u32 	%r5, %ctaid.y;
	mov.u32 	%r6, %tid.y;
	mad.lo.s32 	%r7, %r5, %r1, %r6;
	cvt.s64.s32 	%rd6, %r4;
	cvt.s64.s32 	%rd7, %r7;
	mad.lo.s64 	%rd8, %rd3, %rd7, %rd6;
	shl.b64 	%rd9, %rd8, 2;
	add.s64 	%rd10, %rd5, %rd9;
	ld.global.u32 	%r8, [%rd10];
	mad.lo.s64 	%rd11, %rd3, %rd6, %rd7;
	shl.b64 	%rd12, %rd11, 2;
	add.s64 	%rd13, %rd4, %rd12;
	st.global.u32 	[%rd13], %r8;
	ret;

}


// ===== COMPILED SASS (sm_100) =====

	.target	sm_100

	.elftype	@"ET_EXEC"


//--------------------- .note.nv.tkinfo           --------------------------
	.section	.note.nv.tkinfo,"",@"SHT_NOTE"
	.sectionflags	@"SHF_NOTE_NV_TKINFO"
	.tkinfo
        /*0018*/ 	.word	0x00000002
        /*0030*/ 	.string	""
        /*0030*/ 	.string	"ptxas"
        /*0030*/ 	.string	"Cuda compilation tools, release 13.0, V13.0.88"
        /*0030*/ 	.string	"Build cuda_13.0.r13.0/compiler.36424714_0"
        /*0030*/ 	.string	"-arch sm_100 -m 64 "



//--------------------- .note.nv.cuinfo           --------------------------
	.section	.note.nv.cuinfo,"",@"SHT_NOTE"
	.sectionflags	@"SHF_NOTE_NV_CUINFO"
        /*0018*/ 	.short	0x0002
        /*001a*/ 	.short	0x0064
        /*001c*/ 	.short	0x0082
	.zero		2


//--------------------- .nv.info                  --------------------------
	.section	.nv.info,"",@"SHT_CUDA_INFO"
	.align	4


	//----- nvinfo : EIATTR_REGCOUNT
	.align		4
        /*0000*/ 	.byte	0x04, 0x2f
        /*0002*/ 	.short	(.L_1 - .L_0)
	.align		4
.L_0:
        /*0004*/ 	.word	index@(_Z30transpose_parallel_per_elementPiS_mm)
        /*0008*/ 	.word	0x0000000c


	//----- nvinfo : EIATTR_FRAME_SIZE
	.align		4
.L_1:
        /*000c*/ 	.byte	0x04, 0x11
        /*000e*/ 	.short	(.L_3 - .L_2)
	.align		4
.L_2:
        /*0010*/ 	.word	index@(_Z30transpose_parallel_per_elementPiS_mm)
        /*0014*/ 	.word	0x00000000


	//----- nvinfo : EIATTR_MIN_STACK_SIZE
	.align		4
.L_3:
        /*0018*/ 	.byte	0x04, 0x12
        /*001a*/ 	.short	(.L_5 - .L_4)
	.align		4
.L_4:
        /*001c*/ 	.word	index@(_Z30transpose_parallel_per_elementPiS_mm)
        /*0020*/ 	.word	0x00000000
.L_5:


//--------------------- .nv.compat                --------------------------
	.section	.nv.compat,"",@"SHT_CUDA_COMPAT_INFO"
	.align	4
        /*0000*/ 	.byte	0x02, 0x09, 0x00, 0x00, 0x02, 0x02, 0x01, 0x00, 0x02, 0x05, 0x05, 0x00, 0x03, 0x07, 0x01, 0x01
        /*0010*/ 	.byte	0x02, 0x03, 0x00, 0x00, 0x02, 0x06, 0x01, 0x00, 0x04, 0x0b, 0x08, 0x00, 0x09, 0x00, 0x00, 0x00
        /*0020*/ 	.byte	0x00, 0x00, 0x00, 0x00


//--------------------- .nv.info._Z30transpose_parallel_per_elementPiS_mm --------------------------
	.section	.nv.info._Z30transpose_parallel_per_elementPiS_mm,"",@"SHT_CUDA_INFO"
	.sectionflags	@""
	.align	4


	//----- nvinfo : EIATTR_CUDA_API_VERSION
	.align		4
        /*0000*/ 	.byte	0x04, 0x37
        /*0002*/ 	.short	(.L_7 - .L_6)
.L_6:
        /*0004*/ 	.word	0x00000082


	//----- nvinfo : EIATTR_KPARAM_INFO
	.align		4
.L_7:
        /*0008*/ 	.byte	0x04, 0x17
        /*000a*/ 	.short	(.L_9 - .L_8)
.L_8:
        /*000c*/ 	.word	0x00000000
        /*0010*/ 	.short	0x0003
        /*0012*/ 	.short	0x0018
        /*0014*/ 	.byte	0x00, 0xf0, 0x21, 0x00


	//----- nvinfo : EIATTR_KPARAM_INFO
	.align		4
.L_9:
        /*0018*/ 	.byte	0x04, 0x17
        /*001a*/ 	.short	(.L_11 - .L_10)
.L_10:
        /*001c*/ 	.word	0x00000000
        /*0020*/ 	.short	0x0002
        /*0022*/ 	.short	0x0010
        /*0024*/ 	.byte	0x00, 0xf0, 0x21, 0x00


	//----- nvinfo : EIATTR_KPARAM_INFO
	.align		4
.L_11:
        /*0028*/ 	.byte	0x04, 0x17
        /*002a*/ 	.short	(.L_13 - .L_12)
.L_12:
        /*002c*/ 	.word	0x00000000
        /*0030*/ 	.short	0x0001
        /*0032*/ 	.short	0x0008
        /*0034*/ 	.byte	0x00, 0xf5, 0x21, 0x00


	//----- nvinfo : EIATTR_KPARAM_INFO
	.align		4
.L_13:
        /*0038*/ 	.byte	0x04, 0x17
        /*003a*/ 	.short	(.L_15 - .L_14)
.L_14:
        /*003c*/ 	.word	0x00000000
        /*0040*/ 	.short	0x0000
        /*0042*/ 	.short	0x0000
        /*0044*/ 	.byte	0x00, 0xf5, 0x21, 0x00


	//----- nvinfo : EIATTR_SPARSE_MMA_MASK
	.align		4
.L_15:
        /*0048*/ 	.byte	0x03, 0x50
        /*004a*/ 	.short	0x0000


	//----- nvinfo : EIATTR_MAXREG_COUNT
	.align		4
        /*004c*/ 	.byte	0x03, 0x1b
        /*004e*/ 	.short	0x00ff


	//----- nvinfo : EIATTR_MERCURY_ISA_VERSION
	.align		4
        /*0050*/ 	.byte	0x03, 0x5f
        /*0052*/ 	.short	0x0101


	//----- nvinfo : EIATTR_VRC_CTA_INIT_COUNT
	.align		4
        /*0054*/ 	.byte	0x02, 0x4a
	.zero		1
	.zero		1


	//----- nvinfo : EIATTR_EXIT_INSTR_OFFSETS
	.align		4
        /*0058*/ 	.byte	0x04, 0x1c
        /*005a*/ 	.short	(.L_17 - .L_16)


	//   ....[0]....
.L_16:
        /*005c*/ 	.word	0x000001b0


	//----- nvinfo : EIATTR_CBANK_PARAM_SIZE
	.align		4
.L_17:
        /*0060*/ 	.byte	0x03, 0x19
        /*0062*/ 	.short	0x0020


	//----- nvinfo : EIATTR_PARAM_CBANK
	.align		4
        /*0064*/ 	.byte	0x04, 0x0a
        /*0066*/ 	.short	(.L_19 - .L_18)
	.align		4
.L_18:
        /*0068*/ 	.word	index@(.nv.constant0._Z30transpose_parallel_per_elementPiS_mm)
        /*006c*/ 	.short	0x0380
        /*006e*/ 	.short	0x0020


	//----- nvinfo : EIATTR_SW_WAR
	.align		4
.L_19:
        /*0070*/ 	.byte	0x04, 0x36
        /*0072*/ 	.short	(.L_21 - .L_20)
.L_20:
        /*0074*/ 	.word	0x00000008
.L_21:


//--------------------- .nv.callgraph             --------------------------
	.section	.nv.callgraph,"",@"SHT_CUDA_CALLGRAPH"
	.align	4
	.sectionentsize	8
	.align		4
        /*0000*/ 	.word	0x00000000
	.align		4
        /*0004*/ 	.word	0xffffffff
	.align		4
        /*0008*/ 	.word	0x00000000
	.align		4
        /*000c*/ 	.word	0xfffffffe
	.align		4
        /*0010*/ 	.word	0x00000000
	.align		4
        /*0014*/ 	.word	0xfffffffd
	.align		4
        /*0018*/ 	.word	0x00000000
	.align		4
        /*001c*/ 	.word	0xfffffffc


//--------------------- .text._Z30transpose_parallel_per_elementPiS_mm --------------------------
	.section	.text._Z30transpose_parallel_per_elementPiS_mm,"ax",@progbits
	.align	128
        .global         _Z30transpose_parallel_per_elementPiS_mm
        .type           _Z30transpose_parallel_per_elementPiS_mm,@function
        .size           _Z30transpose_parallel_per_elementPiS_mm,(.L_x_1 - _Z30transpose_parallel_per_elementPiS_mm)
        .other          _Z30transpose_parallel_per_elementPiS_mm,@"STO_CUDA_ENTRY STV_DEFAULT"
_Z30transpose_parallel_per_elementPiS_mm:
.text._Z30transpose_parallel_per_elementPiS_mm:
[----:B------:R-:W-:Y:S01]  /*0000*/  LDC R1, c[0x0][0x37c] ;  /* 0x0000df00ff017b82 */ /* 0x000fe20000000800 */
[----:B------:R-:W0:Y:S07]  /*0010*/  S2R R8, SR_TID.Y ;  /* 0x0000000000087919 */ /* 0x000e2e0000002200 */
[----:B------:R-:W0:Y:S01]  /*0020*/  S2UR UR5, SR_CTAID.Y ;  /* 0x00000000000579c3 */ /* 0x000e220000002600 */
[----:B------:R-:W1:Y:S01]  /*0030*/  LDCU.64 UR6, c[0x0][0x390] ;  /* 0x00007200ff0677ac */ /* 0x000e620008000a00 */
[----:B------:R-:W2:Y:S01]  /*0040*/  S2R R4, SR_TID.X ;  /* 0x0000000000047919 */ /* 0x000ea20000002100 */
[----:B------:R-:W3:Y:S05]  /*0050*/  LDCU.128 UR8, c[0x0][0x380] ;  /* 0x00007000ff0877ac */ /* 0x000eea0008000c00 */
[----:B------:R-:W0:Y:S08]  /*0060*/  LDC R5, c[0x0][0x398] ;  /* 0x0000e600ff057b82 */ /* 0x000e300000000800 */
[----:B------:R-:W2:Y:S01]  /*0070*/  S2UR UR4, SR_CTAID.X ;  /* 0x00000000000479c3 */ /* 0x000ea20000002500 */
[----:B0-----:R-:W-:-:S05]  /*0080*/  IMAD R8, R5, UR5, R8 ;  /* 0x0000000505087c24 */ /* 0x001fca000f8e0208 */
[----:B------:R-:W-:Y:S01]  /*0090*/  SHF.R.S32.HI R9, RZ, 0x1f, R8 ;  /* 0x0000001fff097819 */ /* 0x000fe20000011408 */
[----:B--2---:R-:W-:Y:S01]  /*00a0*/  IMAD R4, R5, UR4, R4 ;  /* 0x0000000405047c24 */ /* 0x004fe2000f8e0204 */
[----:B------:R-:W0:Y:S03]  /*00b0*/  LDCU.64 UR4, c[0x0][0x358] ;  /* 0x00006b00ff0477ac */ /* 0x000e260008000a00 */
[----:B-1----:R-:W-:Y:S01]  /*00c0*/  IMAD R7, R9, UR6, RZ ;  /* 0x0000000609077c24 */ /* 0x002fe2000f8e02ff */
[----:B------:R-:W-:-:S03]  /*00d0*/  SHF.R.S32.HI R5, RZ, 0x1f, R4 ;  /* 0x0000001fff057819 */ /* 0x000fc60000011404 */
[C---:B------:R-:W-:Y:S02]  /*00e0*/  IMAD R7, R8.reuse, UR7, R7 ;  /* 0x0000000708077c24 */ /* 0x040fe4000f8e0207 */
[----:B------:R-:W-:-:S03]  /*00f0*/  IMAD.WIDE.U32 R2, R8, UR6, R4 ;  /* 0x0000000608027c25 */ /* 0x000fc6000f8e0004 */
[----:B---3--:R-:W-:Y:S02]  /*0100*/  LEA R6, P0, R2, UR8, 0x2 ;  /* 0x0000000802067c11 */ /* 0x008fe4000f8010ff */
[----:B------:R-:W-:-:S04]  /*0110*/  IADD3 R3, PT, PT, R3, R7, RZ ;  /* 0x0000000703037210 */ /* 0x000fc80007ffe0ff */
[----:B------:R-:W-:-:S06]  /*0120*/  LEA.HI.X R7, R2, UR9, R3, 0x2, P0 ;  /* 0x0000000902077c11 */ /* 0x000fcc00080f1403 */
[----:B0-----:R-:W2:Y:S01]  /*0130*/  LDG.E R7, desc[UR4][R6.64] ;  /* 0x0000000406077981 */ /* 0x001ea2000c1e1900 */
[----:B------:R-:W-:Y:S02]  /*0140*/  IMAD R5, R5, UR6, RZ ;  /* 0x0000000605057c24 */ /* 0x000fe4000f8e02ff */
[----:B------:R-:W-:-:S04]  /*0150*/  IMAD.WIDE.U32 R2, R4, UR6, R8 ;  /* 0x0000000604027c25 */ /* 0x000fc8000f8e0008 */
[----:B------:R-:W-:Y:S01]  /*0160*/  IMAD R5, R4, UR7, R5 ;  /* 0x0000000704057c24 */ /* 0x000fe2000f8e0205 */
[----:B------:R-:W-:-:S04]  /*0170*/  LEA R4, P0, R2, UR10, 0x2 ;  /* 0x0000000a02047c11 */ /* 0x000fc8000f8010ff */
[----:B------:R-:W-:-:S04]  /*0180*/  IADD3 R3, PT, PT, R3, R5, RZ ;  /* 0x0000000503037210 */ /* 0x000fc80007ffe0ff */
[----:B------:R-:W-:-:S05]  /*0190*/  LEA.HI.X R5, R2, UR11, R3, 0x2, P0 ;  /* 0x0000000b02057c11 */ /* 0x000fca00080f1403 */
[----:B--2---:R-:W-:Y:S01]  /*01a0*/  STG.E desc[UR4][R4.64], R7 ;  /* 0x0000000704007986 */ /* 0x004fe2000c101904 */
[----:B------:R-:W-:Y:S05]  /*01b0*/  EXIT ;  /* 0x000000000000794d */ /* 0x000fea0003800000 */
.L_x_0:
[----:B------:R-:W-:-:S00]  /*01c0*/  BRA `(.L_x_0) ;  /* 0xfffffffc00fc7947 */ /* 0x000fc0000383ffff */
[----:B------:R-:W-:-:S00]  /*01d0*/  NOP ;  /* 0x0000000000007918 */ /* 0x000fc00000000000 */
        /* <DEDUP_REMOVED lines=10> */
.L_x_1:


//--------------------- .nv.shared.reserved.0     --------------------------
	.section	.nv.shared.reserved.0,"aw",@nobits
	.weak		__nv_reservedSMEM_offset_0_alias
	.size		__nv_reservedSMEM_offset_0_alias, 0, 64
	.other		__nv_reservedSMEM_offset_0_alias,@"STO_CUDA_RESERVED_SHARED STV_DEFAULT"
__nv_reservedSMEM_offset_0_alias:
	.zero		0
	.zero		64


//--------------------- .nv.constant0._Z30transpose_parallel_per_elementPiS_mm --------------------------
	.section	.nv.constant0._Z30transpose_parallel_per_elementPiS_mm,"a",@progbits
	.sectionflags	@""
	.align	4
.nv.constant0._Z30transpose_parallel_per_elementPiS_mm:
	.zero		928


//--------------------- SYMBOLS --------------------------

	.type		.nv.reservedSmem.offset0,@object
	.size		.nv.reservedSmem.offset0,0x4
